	.headerflags	@"EF_CUDA_TEXMODE_UNIFIED EF_CUDA_64BIT_ADDRESS EF_CUDA_ACCELERATORS EF_CUDA_SM90 EF_CUDA_VIRTUAL_SM(EF_CUDA_SM90)"
	.elftype	@"ET_EXEC"


//--------------------- .nv.info                  --------------------------
	.section	.nv.info,"",@"SHT_CUDA_INFO"
	.align	4


	//----- nvinfo : EIATTR_REGCOUNT
	.align		4
        /*0000*/ 	.byte	0x04, 0x2f
        /*0002*/ 	.short	(.L_3 - .L_2)
	.align		4
.L_2:
        /*0004*/ 	.word	index@(triton_poi_fused__native_batch_norm_legit_no_training_relu_8)
        /*0008*/ 	.word	0x00000016


	//----- nvinfo : EIATTR_MIN_STACK_SIZE
	.align		4
.L_3:
        /*000c*/ 	.byte	0x04, 0x12
        /*000e*/ 	.short	(.L_5 - .L_4)
	.align		4
.L_4:
        /*0010*/ 	.word	index@(triton_poi_fused__native_batch_norm_legit_no_training_relu_8)
        /*0014*/ 	.word	0x00000000


	//----- nvinfo : EIATTR_FRAME_SIZE
	.align		4
.L_5:
        /*0018*/ 	.byte	0x04, 0x11
        /*001a*/ 	.short	(.L_7 - .L_6)
	.align		4
.L_6:
        /*001c*/ 	.word	index@(triton_poi_fused__native_batch_norm_legit_no_training_relu_8)
        /*0020*/ 	.word	0x00000000


	//----- nvinfo : EIATTR_MIN_STACK_SIZE
	.align		4
.L_7:
        /*0024*/ 	.byte	0x04, 0x12
        /*0026*/ 	.short	(.L_9 - .L_8)
	.align		4
.L_8:
        /*0028*/ 	.word	index@(triton_poi_fused__native_batch_norm_legit_no_training_relu_8)
        /*002c*/ 	.word	0x00000000
.L_9:


//--------------------- .nv.info.triton_poi_fused__native_batch_norm_legit_no_training_relu_8 --------------------------
	.section	.nv.info.triton_poi_fused__native_batch_norm_legit_no_training_relu_8,"",@"SHT_CUDA_INFO"
	.sectionflags	@""
	.align	4


	//----- nvinfo : EIATTR_CUDA_API_VERSION
	.align		4
        /*0000*/ 	.byte	0x04, 0x37
        /*0002*/ 	.short	(.L_11 - .L_10)
.L_10:
        /*0004*/ 	.word	0x0000007c


	//----- nvinfo : EIATTR_KPARAM_INFO
	.align		4
.L_11:
        /*0008*/ 	.byte	0x04, 0x17
        /*000a*/ 	.short	(.L_13 - .L_12)
.L_12:
        /*000c*/ 	.word	0x00000000
        /*0010*/ 	.short	0x0006
        /*0012*/ 	.short	0x0030
        /*0014*/ 	.byte	0x00, 0xf0, 0x11, 0x00


	//----- nvinfo : EIATTR_KPARAM_INFO
	.align		4
.L_13:
        /*0018*/ 	.byte	0x04, 0x17
        /*001a*/ 	.short	(.L_15 - .L_14)
.L_14:
        /*001c*/ 	.word	0x00000000
        /*0020*/ 	.short	0x0005
        /*0022*/ 	.short	0x0028
        /*0024*/ 	.byte	0x00, 0xf4, 0x21, 0x00


	//----- nvinfo : EIATTR_KPARAM_INFO
	.align		4
.L_15:
        /*0028*/ 	.byte	0x04, 0x17
        /*002a*/ 	.short	(.L_17 - .L_16)
.L_16:
        /*002c*/ 	.word	0x00000000
        /*0030*/ 	.short	0x0004
        /*0032*/ 	.short	0x0020
        /*0034*/ 	.byte	0x00, 0xf4, 0x21, 0x00


	//----- nvinfo : EIATTR_KPARAM_INFO
	.align		4
.L_17:
        /*0038*/ 	.byte	0x04, 0x17
        /*003a*/ 	.short	(.L_19 - .L_18)
.L_18:
        /*003c*/ 	.word	0x00000000
        /*0040*/ 	.short	0x0003
        /*0042*/ 	.short	0x0018
        /*0044*/ 	.byte	0x00, 0xf4, 0x21, 0x00


	//----- nvinfo : EIATTR_KPARAM_INFO
	.align		4
.L_19:
        /*0048*/ 	.byte	0x04, 0x17
        /*004a*/ 	.short	(.L_21 - .L_20)
.L_20:
        /*004c*/ 	.word	0x00000000
        /*0050*/ 	.short	0x0002
        /*0052*/ 	.short	0x0010
        /*0054*/ 	.byte	0x00, 0xf4, 0x21, 0x00


	//----- nvinfo : EIATTR_KPARAM_INFO
	.align		4
.L_21:
        /*0058*/ 	.byte	0x04, 0x17
        /*005a*/ 	.short	(.L_23 - .L_22)
.L_22:
        /*005c*/ 	.word	0x00000000
        /*0060*/ 	.short	0x0001
        /*0062*/ 	.short	0x0008
        /*0064*/ 	.byte	0x00, 0xf4, 0x21, 0x00


	//----- nvinfo : EIATTR_KPARAM_INFO
	.align		4
.L_23:
        /*0068*/ 	.byte	0x04, 0x17
        /*006a*/ 	.short	(.L_25 - .L_24)
.L_24:
        /*006c*/ 	.word	0x00000000
        /*0070*/ 	.short	0x0000
        /*0072*/ 	.short	0x0000
        /*0074*/ 	.byte	0x00, 0xf4, 0x21, 0x00


	//----- nvinfo : EIATTR_SPARSE_MMA_MASK
	.align		4
.L_25:
        /*0078*/ 	.byte	0x03, 0x50
        /*007a*/ 	.short	0x0000


	//----- nvinfo : EIATTR_MAXREG_COUNT
	.align		4
        /*007c*/ 	.byte	0x03, 0x1b
        /*007e*/ 	.short	0x00ff


	//----- nvinfo : EIATTR_EXIT_INSTR_OFFSETS
	.align		4
        /*0080*/ 	.byte	0x04, 0x1c
        /*0082*/ 	.short	(.L_27 - .L_26)


	//   ....[0]....
.L_26:
        /*0084*/ 	.word	0x00000420


	//   ....[1]....
        /*0088*/ 	.word	0x00000440


	//----- nvinfo : EIATTR_REQNTID
	.align		4
.L_27:
        /*008c*/ 	.byte	0x04, 0x10
        /*008e*/ 	.short	(.L_29 - .L_28)
.L_28:
        /*0090*/ 	.word	0x00000100
        /*0094*/ 	.word	0x00000001
        /*0098*/ 	.word	0x00000001


	//----- nvinfo : EIATTR_CBANK_PARAM_SIZE
	.align		4
.L_29:
        /*009c*/ 	.byte	0x03, 0x19
        /*009e*/ 	.short	0x0034


	//----- nvinfo : EIATTR_PARAM_CBANK
	.align		4
        /*00a0*/ 	.byte	0x04, 0x0a
        /*00a2*/ 	.short	(.L_31 - .L_30)
	.align		4
.L_30:
        /*00a4*/ 	.word	index@(.nv.constant0.triton_poi_fused__native_batch_norm_legit_no_training_relu_8)
        /*00a8*/ 	.short	0x0210
        /*00aa*/ 	.short	0x0034


	//----- nvinfo : EIATTR_SW_WAR
	.align		4
.L_31:
        /*00ac*/ 	.byte	0x04, 0x36
        /*00ae*/ 	.short	(.L_33 - .L_32)
.L_32:
        /*00b0*/ 	.word	0x00000008
.L_33:


//--------------------- .nv.callgraph             --------------------------
	.section	.nv.callgraph,"",@"SHT_CUDA_CALLGRAPH"
	.align	4
	.sectionentsize	8
	.align		4
        /*0000*/ 	.word	0x00000000
	.align		4
        /*0004*/ 	.word	0xffffffff
	.align		4
        /*0008*/ 	.word	0x00000000
	.align		4
        /*000c*/ 	.word	0xfffffffe
	.align		4
        /*0010*/ 	.word	0x00000000
	.align		4
        /*0014*/ 	.word	0xfffffffd
	.align		4
        /*0018*/ 	.word	0x00000000
	.align		4
        /*001c*/ 	.word	0xfffffffc


//--------------------- .nv.constant4             --------------------------
	.section	.nv.constant4,"a",@progbits
	.align	8
	.align		8
.nv.constant4:
        /*0000*/ 	.dword	_$_str
	.align		8
        /*0008*/ 	.dword	_$_str_$_2


//--------------------- .text.triton_poi_fused__native_batch_norm_legit_no_training_relu_8 --------------------------
	.section	.text.triton_poi_fused__native_batch_norm_legit_no_training_relu_8,"ax",@progbits
	.align	128
        .global         triton_poi_fused__native_batch_norm_legit_no_training_relu_8
        .type           triton_poi_fused__native_batch_norm_legit_no_training_relu_8,@function
        .size           triton_poi_fused__native_batch_norm_legit_no_training_relu_8,(.L_x_1 - triton_poi_fused__native_batch_norm_legit_no_training_relu_8)
        .other          triton_poi_fused__native_batch_norm_legit_no_training_relu_8,@"STO_CUDA_ENTRY STV_DEFAULT"
triton_poi_fused__native_batch_norm_legit_no_training_relu_8:
.text.triton_poi_fused__native_batch_norm_legit_no_training_relu_8:
[----:B------:R-:W0:Y:S01]  /*0000*/  LDC R1, c[0x0][0x28] ;  /* 0x00000a00ff017b82 */ /* 0x000e220000000800 */
[----:B------:R-:W1:Y:S07]  /*0010*/  S2R R0, SR_TID.X ;  /* 0x0000000000007919 */ /* 0x000e6e0000002100 */
[----:B------:R-:W2:Y:S01]  /*0020*/  LDC.64 R8, c[0x0][0x220] ;  /* 0x00008800ff087b82 */ /* 0x000ea20000000a00 */
[----:B------:R-:W-:Y:S01]  /*0030*/  ULDC.64 UR4, c[0x0][0x208] ;  /* 0x0000820000047ab9 */ /* 0x000fe20000000a00 */
[----:B------:R-:W3:Y:S06]  /*0040*/  S2R R5, SR_CTAID.X ;  /* 0x0000000000057919 */ /* 0x000eec0000002500 */
[----:B------:R-:W4:Y:S08]  /*0050*/  LDC.64 R12, c[0x0][0x210] ;  /* 0x00008400ff0c7b82 */ /* 0x000f300000000a00 */
[----:B------:R-:W5:Y:S08]  /*0060*/  LDC.64 R14, c[0x0][0x218] ;  /* 0x00008600ff0e7b82 */ /* 0x000f700000000a00 */
[----:B------:R-:W5:Y:S01]  /*0070*/  LDC.64 R16, c[0x0][0x228] ;  /* 0x00008a00ff107b82 */ /* 0x000f620000000a00 */
[----:B-1----:R-:W-:-:S07]  /*0080*/  SHF.L.U32 R0, R0, 0x1, RZ ;  /* 0x0000000100007819 */ /* 0x002fce00000006ff */
[----:B------:R-:W1:Y:S01]  /*0090*/  LDC.64 R18, c[0x0][0x230] ;  /* 0x00008c00ff127b82 */ /* 0x000e620000000a00 */
[----:B---3--:R-:W-:Y:S02]  /*00a0*/  SHF.R.S32.HI R3, RZ, 0x16, R5 ;  /* 0x00000016ff037819 */ /* 0x008fe40000011405 */
[----:B------:R-:W-:Y:S02]  /*00b0*/  LOP3.LUT R0, R0, 0x1fe, RZ, 0xc0, !PT ;  /* 0x000001fe00007812 */ /* 0x000fe400078ec0ff */
[----:B------:R-:W-:Y:S02]  /*00c0*/  SGXT R3, R3, 0x1 ;  /* 0x000000010303781a */ /* 0x000fe40000000200 */
[----:B------:R-:W-:-:S04]  /*00d0*/  LEA R0, R5, R0, 0x9 ;  /* 0x0000000005007211 */ /* 0x000fc800078e48ff */
[----:B------:R-:W-:Y:S02]  /*00e0*/  LEA.HI R3, R3, R0, RZ, 0x8 ;  /* 0x0000000003037211 */ /* 0x000fe400078f40ff */
[----:B------:R-:W-:Y:S02]  /*00f0*/  ISETP.GE.AND P0, PT, R0, 0x38400, PT ;  /* 0x000384000000780c */ /* 0x000fe40003f06270 */
[----:B------:R-:W-:-:S04]  /*0100*/  LOP3.LUT R3, R3, 0xffffff00, RZ, 0xc0, !PT ;  /* 0xffffff0003037812 */ /* 0x000fc800078ec0ff */
[----:B------:R-:W-:Y:S02]  /*0110*/  IADD3 R11, R0, -R3, RZ ;  /* 0x80000003000b7210 */ /* 0x000fe40007ffe0ff */
[----:B------:R-:W-:-:S03]  /*0120*/  CS2R R2, SRZ ;  /* 0x0000000000027805 */ /* 0x000fc6000001ff00 */
[----:B--2---:R-:W-:-:S05]  /*0130*/  IMAD.WIDE R8, R11, 0x4, R8 ;  /* 0x000000040b087825 */ /* 0x004fca00078e0208 */
[----:B------:R2:W3:Y:S01]  /*0140*/  @!P0 LDG.E.EL.64 R2, desc[UR4][R8.64] ;  /* 0x0000000408028981 */ /* 0x0004e2000c2e1b00 */
[----:B------:R-:W-:Y:S02]  /*0150*/  CS2R R4, SRZ ;  /* 0x0000000000047805 */ /* 0x000fe4000001ff00 */
[----:B------:R-:W-:Y:S01]  /*0160*/  CS2R R6, SRZ ;  /* 0x0000000000067805 */ /* 0x000fe2000001ff00 */
[----:B----4-:R-:W-:-:S04]  /*0170*/  IMAD.WIDE R12, R0, 0x4, R12 ;  /* 0x00000004000c7825 */ /* 0x010fc800078e020c */
[C---:B-----5:R-:W-:Y:S01]  /*0180*/  IMAD.WIDE R14, R11.reuse, 0x4, R14 ;  /* 0x000000040b0e7825 */ /* 0x060fe200078e020e */
[----:B------:R-:W4:Y:S01]  /*0190*/  @!P0 LDG.E.64 R4, desc[UR4][R12.64] ;  /* 0x000000040c048981 */ /* 0x000f22000c1e1b00 */
[----:B--2---:R-:W-:Y:S02]  /*01a0*/  CS2R R8, SRZ ;  /* 0x0000000000087805 */ /* 0x004fe4000001ff00 */
[C---:B0-----:R-:W-:Y:S01]  /*01b0*/  IMAD.WIDE R16, R11.reuse, 0x4, R16 ;  /* 0x000000040b107825 */ /* 0x041fe200078e0210 */
[----:B------:R0:W4:Y:S03]  /*01c0*/  @!P0 LDG.E.EL.64 R6, desc[UR4][R14.64] ;  /* 0x000000040e068981 */ /* 0x000126000c2e1b00 */
[----:B-1----:R-:W-:Y:S01]  /*01d0*/  IMAD.WIDE R18, R11, 0x4, R18 ;  /* 0x000000040b127825 */ /* 0x002fe200078e0212 */
[----:B------:R-:W-:-:S04]  /*01e0*/  CS2R R10, SRZ ;  /* 0x00000000000a7805 */ /* 0x000fc8000001ff00 */
[----:B------:R-:W2:Y:S04]  /*01f0*/  @!P0 LDG.E.EL.64 R8, desc[UR4][R18.64] ;  /* 0x0000000412088981 */ /* 0x000ea8000c2e1b00 */
[----:B------:R-:W2:Y:S01]  /*0200*/  @!P0 LDG.E.EL.64 R10, desc[UR4][R16.64] ;  /* 0x00000004100a8981 */ /* 0x000ea2000c2e1b00 */
[----:B0-----:R-:W-:Y:S01]  /*0210*/  HFMA2.MMA R14, -RZ, RZ, 1.625, 0 ;  /* 0x3e800000ff0e7435 */ /* 0x001fe200000001ff */
[----:B---3--:R-:W-:Y:S01]  /*0220*/  FADD R2, R2, 9.9999997473787516356e-06 ;  /* 0x3727c5ac02027421 */ /* 0x008fe20000000000 */
[----:B------:R-:W-:-:S03]  /*0230*/  FADD R3, R3, 9.9999997473787516356e-06 ;  /* 0x3727c5ac03037421 */ /* 0x000fc60000000000 */
[----:B------:R-:W0:Y:S08]  /*0240*/  MUFU.SQRT R12, R2 ;  /* 0x00000002000c7308 */ /* 0x000e300000002000 */
[----:B------:R1:W3:Y:S01]  /*0250*/  MUFU.SQRT R13, R3 ;  /* 0x00000003000d7308 */ /* 0x0002e20000002000 */
[C---:B0-----:R-:W-:Y:S02]  /*0260*/  FSETP.GT.AND P1, PT, R12.reuse, 8.50705917302346158658e+37, PT ;  /* 0x7e8000000c00780b */ /* 0x041fe40003f24000 */
[----:B------:R-:W-:Y:S01]  /*0270*/  FSETP.GEU.AND P3, PT, R12, 1.175494350822287508e-38, PT ;  /* 0x008000000c00780b */ /* 0x000fe20003f6e000 */
[----:B-1----:R-:W0:Y:S01]  /*0280*/  LDC.64 R2, c[0x0][0x238] ;  /* 0x00008e00ff027b82 */ /* 0x002e220000000a00 */
[----:B---3--:R-:W-:-:S02]  /*0290*/  FSETP.GT.AND P2, PT, R13, 8.50705917302346158658e+37, PT ;  /* 0x7e8000000d00780b */ /* 0x008fc40003f44000 */
[----:B------:R-:W-:-:S07]  /*02a0*/  FSETP.GEU.AND P4, PT, R13, 1.175494350822287508e-38, PT ;  /* 0x008000000d00780b */ /* 0x000fce0003f8e000 */
[----:B------:R-:W-:-:S04]  /*02b0*/  @P1 FMUL R12, R12, 0.25 ;  /* 0x3e8000000c0c1820 */ /* 0x000fc80000400000 */
[----:B------:R-:W-:Y:S01]  /*02c0*/  @!P3 FMUL R12, R12, 16777216 ;  /* 0x4b8000000c0cb820 */ /* 0x000fe20000400000 */
[----:B------:R-:W-:-:S04]  /*02d0*/  @P2 FMUL R13, R13, 0.25 ;  /* 0x3e8000000d0d2820 */ /* 0x000fc80000400000 */
[----:B------:R-:W-:Y:S01]  /*02e0*/  @!P4 FMUL R13, R13, 16777216 ;  /* 0x4b8000000d0dc820 */ /* 0x000fe20000400000 */
[----:B------:R-:W1:Y:S01]  /*02f0*/  MUFU.RCP R12, R12 ;  /* 0x0000000c000c7308 */ /* 0x000e620000001000 */
[----:B------:R-:W-:-:S07]  /*0300*/  FSEL R15, R14, 1, P1 ;  /* 0x3f8000000e0f7808 */ /* 0x000fce0000800000 */
[----:B------:R-:W3:Y:S01]  /*0310*/  MUFU.RCP R13, R13 ;  /* 0x0000000d000d7308 */ /* 0x000ee20000001000 */
[----:B------:R-:W-:Y:S01]  /*0320*/  FSEL R14, R14, 1, P2 ;  /* 0x3f8000000e0e7808 */ /* 0x000fe20001000000 */
[----:B------:R-:W-:-:S04]  /*0330*/  @!P3 FMUL R15, R15, 16777216 ;  /* 0x4b8000000f0fb820 */ /* 0x000fc80000400000 */
[----:B------:R-:W-:Y:S01]  /*0340*/  @!P4 FMUL R14, R14, 16777216 ;  /* 0x4b8000000e0ec820 */ /* 0x000fe20000400000 */
[----:B----4-:R-:W-:Y:S01]  /*0350*/  FADD R5, -R7, R5 ;  /* 0x0000000507057221 */ /* 0x010fe20000000100 */
[----:B------:R-:W-:Y:S01]  /*0360*/  FADD R4, -R6, R4 ;  /* 0x0000000406047221 */ /* 0x000fe20000000100 */
[----:B-1----:R-:W-:Y:S01]  /*0370*/  FMUL R15, R12, R15 ;  /* 0x0000000f0c0f7220 */ /* 0x002fe20000400000 */
[----:B---3--:R-:W-:-:S03]  /*0380*/  FMUL R14, R13, R14 ;  /* 0x0000000e0d0e7220 */ /* 0x008fc60000400000 */
[----:B------:R-:W-:Y:S01]  /*0390*/  FMUL R15, R4, R15 ;  /* 0x0000000f040f7220 */ /* 0x000fe20000400000 */
[----:B------:R-:W-:-:S03]  /*03a0*/  FMUL R14, R5, R14 ;  /* 0x0000000e050e7220 */ /* 0x000fc60000400000 */
[----:B--2---:R-:W-:Y:S01]  /*03b0*/  FFMA R8, R15, R10, R8 ;  /* 0x0000000a0f087223 */ /* 0x004fe20000000008 */
[----:B------:R-:W-:-:S04]  /*03c0*/  FFMA R9, R14, R11, R9 ;  /* 0x0000000b0e097223 */ /* 0x000fc80000000009 */
[----:B------:R-:W-:Y:S02]  /*03d0*/  FSETP.GEU.AND P1, PT, R8, RZ, PT ;  /* 0x000000ff0800720b */ /* 0x000fe40003f2e000 */
[C---:B------:R-:W-:Y:S01]  /*03e0*/  FSETP.GEU.AND P2, PT, R9.reuse, RZ, PT ;  /* 0x000000ff0900720b */ /* 0x040fe20003f4e000 */
[----:B0-----:R-:W-:Y:S01]  /*03f0*/  IMAD.WIDE R2, R0, 0x4, R2 ;  /* 0x0000000400027825 */ /* 0x001fe200078e0202 */
[----:B------:R-:W-:Y:S02]  /*0400*/  FSEL R8, R8, RZ, P1 ;  /* 0x000000ff08087208 */ /* 0x000fe40000800000 */
[----:B------:R-:W-:Y:S01]  /*0410*/  FSEL R9, R9, RZ, P2 ;  /* 0x000000ff09097208 */ /* 0x000fe20001000000 */
[----:B------:R-:W-:Y:S08]  /*0420*/  @P0 EXIT ;  /* 0x000000000000094d */ /* 0x000ff00003800000 */
[----:B------:R-:W-:Y:S01]  /*0430*/  STG.E.64 desc[UR4][R2.64], R8 ;  /* 0x0000000802007986 */ /* 0x000fe2000c101b04 */
[----:B------:R-:W-:Y:S05]  /*0440*/  EXIT ;  /* 0x000000000000794d */ /* 0x000fea0003800000 */
.L_x_0:
[----:B------:R-:W-:-:S00]  /*0450*/  BRA `(.L_x_0) ;  /* 0xfffffffc00fc7947 */ /* 0x000fc0000383ffff */
[----:B------:R-:W-:-:S00]  /*0460*/  NOP ;  /* 0x0000000000007918 */ /* 0x000fc00000000000 */
        /* <DEDUP_REMOVED lines=9> */
.L_x_1:


//--------------------- .nv.global.init           --------------------------
	.section	.nv.global.init,"aw",@progbits
.nv.global.init:
	.type		_$_str,@object
	.size		_$_str,(_$_str_$_2 - _$_str)
_$_str:
        /*0000*/ 	.byte	0x5f, 0x5f, 0x43, 0x55, 0x44, 0x41, 0x5f, 0x46, 0x54, 0x5a, 0x00
	.type		_$_str_$_2,@object
	.size		_$_str_$_2,(.L_1 - _$_str_$_2)
_$_str_$_2:
        /*000b*/ 	.byte	0x5f, 0x5f, 0x43, 0x55, 0x44, 0x41, 0x5f, 0x50, 0x52, 0x45, 0x43, 0x5f, 0x53, 0x51, 0x52, 0x54
        /*001b*/ 	.byte	0x00
.L_1:


//--------------------- .nv.constant0.triton_poi_fused__native_batch_norm_legit_no_training_relu_8 --------------------------
	.section	.nv.constant0.triton_poi_fused__native_batch_norm_legit_no_training_relu_8,"a",@progbits
	.sectionflags	@""
	.align	4
.nv.constant0.triton_poi_fused__native_batch_norm_legit_no_training_relu_8:
	.zero		580
